	.headerflags	@"EF_CUDA_TEXMODE_UNIFIED EF_CUDA_64BIT_ADDRESS EF_CUDA_SM75 EF_CUDA_VIRTUAL_SM(EF_CUDA_SM75)"
	.elftype	@"ET_EXEC"


//--------------------- .nv.info                  --------------------------
	.section	.nv.info,"",@"SHT_CUDA_INFO"
	.align	4


	//----- nvinfo : EIATTR_REGCOUNT
	.align		4
        /*0000*/ 	.byte	0x04, 0x2f
        /*0002*/ 	.short	(.L_10 - .L_9)
	.align		4
.L_9:
        /*0004*/ 	.word	index@(evaluate)
        /*0008*/ 	.word	0x00000004


	//----- nvinfo : EIATTR_MAX_STACK_SIZE
	.align		4
.L_10:
        /*000c*/ 	.byte	0x04, 0x23
        /*000e*/ 	.short	(.L_12 - .L_11)
	.align		4
.L_11:
        /*0010*/ 	.word	index@(evaluate)
        /*0014*/ 	.word	0x00000000


	//----- nvinfo : EIATTR_MIN_STACK_SIZE
	.align		4
.L_12:
        /*0018*/ 	.byte	0x04, 0x12
        /*001a*/ 	.short	(.L_14 - .L_13)
	.align		4
.L_13:
        /*001c*/ 	.word	index@(evaluate)
        /*0020*/ 	.word	0x00000000


	//----- nvinfo : EIATTR_FRAME_SIZE
	.align		4
.L_14:
        /*0024*/ 	.byte	0x04, 0x11
        /*0026*/ 	.short	(.L_16 - .L_15)
	.align		4
.L_15:
        /*0028*/ 	.word	index@(evaluate)
        /*002c*/ 	.word	0x00000000
.L_16:


//--------------------- .nv.info.evaluate         --------------------------
	.section	.nv.info.evaluate,"",@"SHT_CUDA_INFO"
	.align	4


	//----- nvinfo : EIATTR_SW_WAR
	.align		4
        /*0000*/ 	.byte	0x04, 0x36
        /*0002*/ 	.short	(.L_18 - .L_17)
.L_17:
        /*0004*/ 	.word	0x00000001


	//----- nvinfo : EIATTR_CUDA_API_VERSION
	.align		4
.L_18:
        /*0008*/ 	.byte	0x04, 0x37
        /*000a*/ 	.short	(.L_20 - .L_19)
.L_19:
        /*000c*/ 	.word	0x00000072


	//----- nvinfo : EIATTR_PARAM_CBANK
	.align		4
.L_20:
        /*0010*/ 	.byte	0x04, 0x0a
        /*0012*/ 	.short	(.L_22 - .L_21)
	.align		4
.L_21:
        /*0014*/ 	.word	index@(.nv.constant0.evaluate)
        /*0018*/ 	.short	0x0160
        /*001a*/ 	.short	0x0020


	//----- nvinfo : EIATTR_CBANK_PARAM_SIZE
	.align		4
.L_22:
        /*001c*/ 	.byte	0x03, 0x19
        /*001e*/ 	.short	0x0020


	//----- nvinfo : EIATTR_KPARAM_INFO
	.align		4
        /*0020*/ 	.byte	0x04, 0x17
        /*0022*/ 	.short	(.L_24 - .L_23)
.L_23:
        /*0024*/ 	.word	0x00000000
        /*0028*/ 	.short	0x0003
        /*002a*/ 	.short	0x0018
        /*002c*/ 	.byte	0x00, 0xf0, 0x21, 0x00


	//----- nvinfo : EIATTR_KPARAM_INFO
	.align		4
.L_24:
        /*0030*/ 	.byte	0x04, 0x17
        /*0032*/ 	.short	(.L_26 - .L_25)
.L_25:
        /*0034*/ 	.word	0x00000000
        /*0038*/ 	.short	0x0002
        /*003a*/ 	.short	0x0010
        /*003c*/ 	.byte	0x00, 0xf0, 0x21, 0x00


	//----- nvinfo : EIATTR_KPARAM_INFO
	.align		4
.L_26:
        /*0040*/ 	.byte	0x04, 0x17
        /*0042*/ 	.short	(.L_28 - .L_27)
.L_27:
        /*0044*/ 	.word	0x00000000
        /*0048*/ 	.short	0x0001
        /*004a*/ 	.short	0x0008
        /*004c*/ 	.byte	0x00, 0xf0, 0x21, 0x00


	//----- nvinfo : EIATTR_KPARAM_INFO
	.align		4
.L_28:
        /*0050*/ 	.byte	0x04, 0x17
        /*0052*/ 	.short	(.L_30 - .L_29)
.L_29:
        /*0054*/ 	.word	0x00000000
        /*0058*/ 	.short	0x0000
        /*005a*/ 	.short	0x0000
        /*005c*/ 	.byte	0x00, 0xf0, 0x21, 0x00


	//----- nvinfo : EIATTR_MAXREG_COUNT
	.align		4
.L_30:
        /*0060*/ 	.byte	0x03, 0x1b
        /*0062*/ 	.short	0x00ff


	//----- nvinfo : EIATTR_EXIT_INSTR_OFFSETS
	.align		4
        /*0064*/ 	.byte	0x04, 0x1c
        /*0066*/ 	.short	(.L_32 - .L_31)


	//   ....[0]....
.L_31:
        /*0068*/ 	.word	0x00000010
.L_32:


//--------------------- .nv.rel.action            --------------------------
	.section	.nv.rel.action,"",@"SHT_CUDA_RELOCINFO"
	.align	8
	.sectionentsize	8
        /*0000*/ 	.byte	0x4b, 0x00, 0x00, 0x00, 0x00, 0x00, 0x00, 0x00, 0x00, 0x02, 0x02, 0x08, 0x10, 0x0a, 0x2f, 0x22
        /* <DEDUP_REMOVED lines=12> */
        /*00d0*/ 	.byte	0x00, 0x00, 0x00, 0x14, 0x2c, 0x00, 0x00, 0x00


//--------------------- .nv.constant3             --------------------------
	.section	.nv.constant3,"a",@progbits
	.align	8
.nv.constant3:
	.type		__cr_lgamma_table,@object
	.size		__cr_lgamma_table,(.L_8 - __cr_lgamma_table)
__cr_lgamma_table:
        /*0000*/ 	.byte	0x00, 0x00, 0x00, 0x00, 0x00, 0x00, 0x00, 0x00, 0x00, 0x00, 0x00, 0x00, 0x00, 0x00, 0x00, 0x00
        /*0010*/ 	.byte	0xef, 0x39, 0xfa, 0xfe, 0x42, 0x2e, 0xe6, 0x3f, 0x02, 0x20, 0x2a, 0xfa, 0x0b, 0xab, 0xfc, 0x3f
        /*0020*/ 	.byte	0xf9, 0x2c, 0x92, 0x7c, 0xa7, 0x6c, 0x09, 0x40, 0xc9, 0x79, 0x44, 0x3c, 0x64, 0x26, 0x13, 0x40
        /*0030*/ 	.byte	0xca, 0x01, 0xcf, 0x3a, 0x27, 0x51, 0x1a, 0x40, 0x30, 0xcc, 0x2d, 0xf3, 0xe1, 0x0c, 0x21, 0x40
        /*0040*/ 	.byte	0x0d, 0xb7, 0xfc, 0x82, 0x8e, 0x35, 0x25, 0x40
.L_8:


//--------------------- .nv.constant0.evaluate    --------------------------
	.section	.nv.constant0.evaluate,"a",@progbits
	.align	4
.nv.constant0.evaluate:
	.zero		384


//--------------------- .text.evaluate            --------------------------
	.section	.text.evaluate,"ax",@progbits
	.sectioninfo	@"SHI_REGISTERS=4"
	.align	128
        .global         evaluate
        .type           evaluate,@function
        .size           evaluate,(.L_x_1 - evaluate)
        .other          evaluate,@"STO_CUDA_ENTRY STV_DEFAULT"
evaluate:
.text.evaluate:
[----:B------:R-:W-:-:S03]  /*0000*/  MOV R1, c[0x0][0x28] ;  /* 0x00000a0000017a02 */ /* 0x000fc60000000f00 */
[----:B------:R-:W-:Y:S05]  /*0010*/  EXIT ;  /* 0x000000000000794d */ /* 0x000fea0003800000 */
.L_x_0:
[----:B------:R-:W-:-:S00]  /*0020*/  BRA `(.L_x_0) ;  /* 0xfffffff000007947 */ /* 0x000fc0000383ffff */
[----:B------:R-:W-:-:S00]  /*0030*/  NOP ;  /* 0x0000000000007918 */ /* 0x000fc00000000000 */
[----:B------:R-:W-:-:S00]  /*0040*/  NOP ;  /* 0x0000000000007918 */ /* 0x000fc00000000000 */
[----:B------:R-:W-:-:S00]  /*0050*/  NOP ;  /* 0x0000000000007918 */ /* 0x000fc00000000000 */
[----:B------:R-:W-:-:S00]  /*0060*/  NOP ;  /* 0x0000000000007918 */ /* 0x000fc00000000000 */
[----:B------:R-:W-:-:S00]  /*0070*/  NOP ;  /* 0x0000000000007918 */ /* 0x000fc00000000000 */
.L_x_1:


//--------------------- .nv.global.init           --------------------------
	.section	.nv.global.init,"aw",@progbits
	.align	4
.nv.global.init:
	.type		mrg32k3aM1SubSeq,@object
	.size		mrg32k3aM1SubSeq,(mrg32k3aM2SubSeq - mrg32k3aM1SubSeq)
mrg32k3aM1SubSeq:
        /* <DEDUP_REMOVED lines=126> */
	.type		mrg32k3aM2SubSeq,@object
	.size		mrg32k3aM2SubSeq,(mrg32k3aM1 - mrg32k3aM2SubSeq)
mrg32k3aM2SubSeq:
        /* <DEDUP_REMOVED lines=126> */
	.type		mrg32k3aM1,@object
	.size		mrg32k3aM1,(mrg32k3aM1Seq - mrg32k3aM1)
mrg32k3aM1:
        /* <DEDUP_REMOVED lines=144> */
	.type		mrg32k3aM1Seq,@object
	.size		mrg32k3aM1Seq,(mrg32k3aM2 - mrg32k3aM1Seq)
mrg32k3aM1Seq:
        /* <DEDUP_REMOVED lines=144> */
	.type		mrg32k3aM2,@object
	.size		mrg32k3aM2,(mrg32k3aM2Seq - mrg32k3aM2)
mrg32k3aM2:
        /* <DEDUP_REMOVED lines=144> */
	.type		mrg32k3aM2Seq,@object
	.size		mrg32k3aM2Seq,(precalc_xorwow_matrix - mrg32k3aM2Seq)
mrg32k3aM2Seq:
        /* <DEDUP_REMOVED lines=144> */
	.type		precalc_xorwow_matrix,@object
	.size		precalc_xorwow_matrix,(precalc_xorwow_offset_matrix - precalc_xorwow_matrix)
precalc_xorwow_matrix:
        /* <DEDUP_REMOVED lines=6400> */
	.type		precalc_xorwow_offset_matrix,@object
	.size		precalc_xorwow_offset_matrix,(.L_1 - precalc_xorwow_offset_matrix)
precalc_xorwow_offset_matrix:
        /* <DEDUP_REMOVED lines=6400> */
.L_1:
